//
// Generated by NVIDIA NVVM Compiler
//
// Compiler Build ID: CL-36424714
// Cuda compilation tools, release 13.0, V13.0.88
// Based on NVVM 20.0.0
//

.version 9.0
.target sm_100
.address_size 64

	// .globl	_Z20cudaKernelAddVectorsPKfS0_S0_Pfi
.extern .func  (.param .b32 func_retval0) vprintf
(
	.param .b64 vprintf_param_0,
	.param .b64 vprintf_param_1
)
;
.global .align 1 .b8 $str[43] = {33, 33, 33, 84, 104, 114, 101, 97, 100, 32, 37, 100, 58, 37, 100, 32, 102, 97, 105, 108, 101, 100, 32, 97, 115, 115, 101, 114, 116, 32, 97, 116, 32, 37, 115, 58, 37, 100, 33, 33, 33, 10};
.global .align 1 .b8 $str$1[27] = {47, 116, 109, 112, 47, 115, 97, 115, 115, 95, 99, 117, 95, 56, 102, 95, 116, 109, 49, 108, 117, 47, 107, 46, 99, 117};
.global .align 1 .b8 $str$2[43] = {86, 97, 108, 117, 101, 115, 32, 100, 105, 102, 102, 101, 114, 101, 110, 116, 33, 32, 69, 120, 112, 101, 99, 116, 101, 100, 58, 32, 37, 102, 32, 65, 99, 116, 117, 97, 108, 58, 32, 37, 102, 10};

.visible .entry _Z20cudaKernelAddVectorsPKfS0_S0_Pfi(
	.param .u64 .ptr .align 1 _Z20cudaKernelAddVectorsPKfS0_S0_Pfi_param_0,
	.param .u64 .ptr .align 1 _Z20cudaKernelAddVectorsPKfS0_S0_Pfi_param_1,
	.param .u64 .ptr .align 1 _Z20cudaKernelAddVectorsPKfS0_S0_Pfi_param_2,
	.param .u64 .ptr .align 1 _Z20cudaKernelAddVectorsPKfS0_S0_Pfi_param_3,
	.param .u32 _Z20cudaKernelAddVectorsPKfS0_S0_Pfi_param_4
)
{
	.local .align 8 .b8 	__local_depot0[24];
	.reg .b64 	%SP;
	.reg .b64 	%SPL;
	.reg .pred 	%p<4>;
	.reg .b32 	%r<16>;
	.reg .b32 	%f<5>;
	.reg .b64 	%rd<24>;
	.reg .b64 	%fd<3>;

	mov.u64 	%SPL, __local_depot0;
	cvta.local.u64 	%SP, %SPL;
	ld.param.u64 	%rd6, [_Z20cudaKernelAddVectorsPKfS0_S0_Pfi_param_0];
	ld.param.u64 	%rd7, [_Z20cudaKernelAddVectorsPKfS0_S0_Pfi_param_1];
	ld.param.u64 	%rd8, [_Z20cudaKernelAddVectorsPKfS0_S0_Pfi_param_2];
	ld.param.u64 	%rd9, [_Z20cudaKernelAddVectorsPKfS0_S0_Pfi_param_3];
	ld.param.u32 	%r8, [_Z20cudaKernelAddVectorsPKfS0_S0_Pfi_param_4];
	mov.u32 	%r1, %ntid.x;
	mov.u32 	%r2, %ctaid.x;
	mov.u32 	%r3, %tid.x;
	mad.lo.s32 	%r15, %r2, %r1, %r3;
	setp.ge.s32 	%p1, %r15, %r8;
	@%p1 bra 	$L__BB0_5;
	add.u64 	%rd10, %SP, 0;
	add.u64 	%rd1, %SPL, 0;
	mov.u32 	%r9, %nctaid.x;
	mul.lo.s32 	%r5, %r9, %r1;
	cvta.to.global.u64 	%rd2, %rd6;
	cvta.to.global.u64 	%rd3, %rd7;
	cvta.to.global.u64 	%rd4, %rd8;
	cvta.to.global.u64 	%rd5, %rd9;
	mov.u64 	%rd15, $str$1;
$L__BB0_2:
	mul.wide.s32 	%rd11, %r15, 4;
	add.s64 	%rd12, %rd2, %rd11;
	ld.global.f32 	%f3, [%rd12];
	add.s64 	%rd13, %rd3, %rd11;
	ld.global.f32 	%f4, [%rd13];
	add.s64 	%rd14, %rd4, %rd11;
	ld.global.f32 	%f1, [%rd14];
	add.f32 	%f2, %f3, %f4;
	setp.eq.f32 	%p2, %f1, %f2;
	@%p2 bra 	$L__BB0_4;
	st.local.v2.u32 	[%rd1], {%r2, %r3};
	cvta.global.u64 	%rd16, %rd15;
	st.local.u64 	[%rd1+8], %rd16;
	mov.b32 	%r10, 113;
	st.local.u32 	[%rd1+16], %r10;
	mov.u64 	%rd17, $str;
	cvta.global.u64 	%rd18, %rd17;
	{ // callseq 0, 0
	.param .b64 param0;
	st.param.b64 	[param0], %rd18;
	.param .b64 param1;
	st.param.b64 	[param1], %rd10;
	.param .b32 retval0;
	call.uni (retval0), 
	vprintf, 
	(
	param0, 
	param1
	);
	ld.param.b32 	%r11, [retval0];
	} // callseq 0
	cvt.f64.f32 	%fd1, %f1;
	cvt.f64.f32 	%fd2, %f2;
	st.local.f64 	[%rd1], %fd1;
	st.local.f64 	[%rd1+8], %fd2;
	mov.u64 	%rd20, $str$2;
	cvta.global.u64 	%rd21, %rd20;
	{ // callseq 1, 0
	.param .b64 param0;
	st.param.b64 	[param0], %rd21;
	.param .b64 param1;
	st.param.b64 	[param1], %rd10;
	.param .b32 retval0;
	call.uni (retval0), 
	vprintf, 
	(
	param0, 
	param1
	);
	ld.param.b32 	%r13, [retval0];
	} // callseq 1
$L__BB0_4:
	add.s64 	%rd23, %rd5, %rd11;
	st.global.f32 	[%rd23], %f2;
	add.s32 	%r15, %r15, %r5;
	setp.lt.s32 	%p3, %r15, %r8;
	@%p3 bra 	$L__BB0_2;
$L__BB0_5:
	ret;

}


// ===== COMPILED SASS (sm_100) =====

	.target	sm_100

	.elftype	@"ET_EXEC"


//--------------------- .note.nv.tkinfo           --------------------------
	.section	.note.nv.tkinfo,"",@"SHT_NOTE"
	.sectionflags	@"SHF_NOTE_NV_TKINFO"
	.tkinfo
        /*0018*/ 	.word	0x00000002
        /*0030*/ 	.string	""
        /*0030*/ 	.string	"ptxas"
        /*0030*/ 	.string	"Cuda compilation tools, release 13.0, V13.0.88"
        /*0030*/ 	.string	"Build cuda_13.0.r13.0/compiler.36424714_0"
        /*0030*/ 	.string	"-arch sm_100 -m 64 "



//--------------------- .note.nv.cuinfo           --------------------------
	.section	.note.nv.cuinfo,"",@"SHT_NOTE"
	.sectionflags	@"SHF_NOTE_NV_CUINFO"
        /*0018*/ 	.short	0x0002
        /*001a*/ 	.short	0x0064
        /*001c*/ 	.short	0x0082
	.zero		2


//--------------------- .nv.info                  --------------------------
	.section	.nv.info,"",@"SHT_CUDA_INFO"
	.align	4


	//----- nvinfo : EIATTR_REGCOUNT
	.align		4
        /*0000*/ 	.byte	0x04, 0x2f
        /*0002*/ 	.short	(.L_4 - .L_3)
	.align		4
.L_3:
        /*0004*/ 	.word	index@(_Z20cudaKernelAddVectorsPKfS0_S0_Pfi)
        /*0008*/ 	.word	0x0000001e


	//----- nvinfo : EIATTR_FRAME_SIZE
	.align		4
.L_4:
        /*000c*/ 	.byte	0x04, 0x11
        /*000e*/ 	.short	(.L_6 - .L_5)
	.align		4
.L_5:
        /*0010*/ 	.word	index@(_Z20cudaKernelAddVectorsPKfS0_S0_Pfi)
        /*0014*/ 	.word	0x00000018


	//----- nvinfo : EIATTR_MIN_STACK_SIZE
	.align		4
.L_6:
        /*0018*/ 	.byte	0x04, 0x12
        /*001a*/ 	.short	(.L_8 - .L_7)
	.align		4
.L_7:
        /*001c*/ 	.word	index@(_Z20cudaKernelAddVectorsPKfS0_S0_Pfi)
        /*0020*/ 	.word	0x00000018
.L_8:


//--------------------- .nv.compat                --------------------------
	.section	.nv.compat,"",@"SHT_CUDA_COMPAT_INFO"
	.align	4
        /*0000*/ 	.byte	0x02, 0x09, 0x00, 0x00, 0x02, 0x02, 0x01, 0x00, 0x02, 0x05, 0x05, 0x00, 0x03, 0x07, 0x01, 0x01
        /*0010*/ 	.byte	0x02, 0x03, 0x00, 0x00, 0x02, 0x06, 0x01, 0x00, 0x04, 0x0b, 0x08, 0x00, 0x09, 0x00, 0x00, 0x00
        /*0020*/ 	.byte	0x00, 0x00, 0x00, 0x00


//--------------------- .nv.info._Z20cudaKernelAddVectorsPKfS0_S0_Pfi --------------------------
	.section	.nv.info._Z20cudaKernelAddVectorsPKfS0_S0_Pfi,"",@"SHT_CUDA_INFO"
	.sectionflags	@""
	.align	4


	//----- nvinfo : EIATTR_CUDA_API_VERSION
	.align		4
        /*0000*/ 	.byte	0x04, 0x37
        /*0002*/ 	.short	(.L_10 - .L_9)
.L_9:
        /*0004*/ 	.word	0x00000082


	//----- nvinfo : EIATTR_KPARAM_INFO
	.align		4
.L_10:
        /*0008*/ 	.byte	0x04, 0x17
        /*000a*/ 	.short	(.L_12 - .L_11)
.L_11:
        /*000c*/ 	.word	0x00000000
        /*0010*/ 	.short	0x0004
        /*0012*/ 	.short	0x0020
        /*0014*/ 	.byte	0x00, 0xf0, 0x11, 0x00


	//----- nvinfo : EIATTR_KPARAM_INFO
	.align		4
.L_12:
        /*0018*/ 	.byte	0x04, 0x17
        /*001a*/ 	.short	(.L_14 - .L_13)
.L_13:
        /*001c*/ 	.word	0x00000000
        /*0020*/ 	.short	0x0003
        /*0022*/ 	.short	0x0018
        /*0024*/ 	.byte	0x00, 0xf5, 0x21, 0x00


	//----- nvinfo : EIATTR_KPARAM_INFO
	.align		4
.L_14:
        /*0028*/ 	.byte	0x04, 0x17
        /*002a*/ 	.short	(.L_16 - .L_15)
.L_15:
        /*002c*/ 	.word	0x00000000
        /*0030*/ 	.short	0x0002
        /*0032*/ 	.short	0x0010
        /*0034*/ 	.byte	0x00, 0xf5, 0x21, 0x00


	//----- nvinfo : EIATTR_KPARAM_INFO
	.align		4
.L_16:
        /*0038*/ 	.byte	0x04, 0x17
        /*003a*/ 	.short	(.L_18 - .L_17)
.L_17:
        /*003c*/ 	.word	0x00000000
        /*0040*/ 	.short	0x0001
        /*0042*/ 	.short	0x0008
        /*0044*/ 	.byte	0x00, 0xf5, 0x21, 0x00


	//----- nvinfo : EIATTR_KPARAM_INFO
	.align		4
.L_18:
        /*0048*/ 	.byte	0x04, 0x17
        /*004a*/ 	.short	(.L_20 - .L_19)
.L_19:
        /*004c*/ 	.word	0x00000000
        /*0050*/ 	.short	0x0000
        /*0052*/ 	.short	0x0000
        /*0054*/ 	.byte	0x00, 0xf5, 0x21, 0x00


	//----- nvinfo : EIATTR_SPARSE_MMA_MASK
	.align		4
.L_20:
        /*0058*/ 	.byte	0x03, 0x50
        /*005a*/ 	.short	0x0000


	//----- nvinfo : EIATTR_MAXREG_COUNT
	.align		4
        /*005c*/ 	.byte	0x03, 0x1b
        /*005e*/ 	.short	0x00ff


	//----- nvinfo : EIATTR_EXTERNS
	.align		4
        /*0060*/ 	.byte	0x04, 0x0f
        /*0062*/ 	.short	(.L_22 - .L_21)


	//   ....[0]....
	.align		4
.L_21:
        /*0064*/ 	.word	index@(vprintf)


	//----- nvinfo : EIATTR_MERCURY_ISA_VERSION
	.align		4
.L_22:
        /*0068*/ 	.byte	0x03, 0x5f
        /*006a*/ 	.short	0x0101


	//----- nvinfo : EIATTR_VRC_CTA_INIT_COUNT
	.align		4
        /*006c*/ 	.byte	0x02, 0x4a
	.zero		1
	.zero		1


	//----- nvinfo : EIATTR_SYSCALL_OFFSETS
	.align		4
        /*0070*/ 	.byte	0x04, 0x46
        /*0072*/ 	.short	(.L_24 - .L_23)


	//   ....[0]....
.L_23:
        /*0074*/ 	.word	0x000002f0


	//   ....[1]....
        /*0078*/ 	.word	0x000003c0


	//----- nvinfo : EIATTR_EXIT_INSTR_OFFSETS
	.align		4
.L_24:
        /*007c*/ 	.byte	0x04, 0x1c
        /*007e*/ 	.short	(.L_26 - .L_25)


	//   ....[0]....
.L_25:
        /*0080*/ 	.word	0x000000c0


	//   ....[1]....
        /*0084*/ 	.word	0x00000430


	//----- nvinfo : EIATTR_CRS_STACK_SIZE
	.align		4
.L_26:
        /*0088*/ 	.byte	0x04, 0x1e
        /*008a*/ 	.short	(.L_28 - .L_27)
.L_27:
        /*008c*/ 	.word	0x00000000


	//----- nvinfo : EIATTR_CBANK_PARAM_SIZE
	.align		4
.L_28:
        /*0090*/ 	.byte	0x03, 0x19
        /*0092*/ 	.short	0x0024


	//----- nvinfo : EIATTR_PARAM_CBANK
	.align		4
        /*0094*/ 	.byte	0x04, 0x0a
        /*0096*/ 	.short	(.L_30 - .L_29)
	.align		4
.L_29:
        /*0098*/ 	.word	index@(.nv.constant0._Z20cudaKernelAddVectorsPKfS0_S0_Pfi)
        /*009c*/ 	.short	0x0380
        /*009e*/ 	.short	0x0024


	//----- nvinfo : EIATTR_SW_WAR
	.align		4
.L_30:
        /*00a0*/ 	.byte	0x04, 0x36
        /*00a2*/ 	.short	(.L_32 - .L_31)
.L_31:
        /*00a4*/ 	.word	0x00000008
.L_32:


//--------------------- .nv.callgraph             --------------------------
	.section	.nv.callgraph,"",@"SHT_CUDA_CALLGRAPH"
	.align	4
	.sectionentsize	8
	.align		4
        /*0000*/ 	.word	0x00000000
	.align		4
        /*0004*/ 	.word	0xffffffff
	.align		4
        /*0008*/ 	.word	index@(_Z20cudaKernelAddVectorsPKfS0_S0_Pfi)
	.align		4
        /*000c*/ 	.word	index@(vprintf)
	.align		4
        /*0010*/ 	.word	0x00000000
	.align		4
        /*0014*/ 	.word	0xfffffffe
	.align		4
        /*0018*/ 	.word	0x00000000
	.align		4
        /*001c*/ 	.word	0xfffffffd
	.align		4
        /*0020*/ 	.word	0x00000000
	.align		4
        /*0024*/ 	.word	0xfffffffc


//--------------------- .nv.constant4             --------------------------
	.section	.nv.constant4,"a",@progbits
	.align	8
	.align		8
.nv.constant4:
        /*0000*/ 	.dword	vprintf
	.align		8
        /*0008*/ 	.dword	$str
	.align		8
        /*0010*/ 	.dword	$str$1
	.align		8
        /*0018*/ 	.dword	$str$2


//--------------------- .text._Z20cudaKernelAddVectorsPKfS0_S0_Pfi --------------------------
	.section	.text._Z20cudaKernelAddVectorsPKfS0_S0_Pfi,"ax",@progbits
	.align	128
        .global         _Z20cudaKernelAddVectorsPKfS0_S0_Pfi
        .type           _Z20cudaKernelAddVectorsPKfS0_S0_Pfi,@function
        .size           _Z20cudaKernelAddVectorsPKfS0_S0_Pfi,(.L_x_5 - _Z20cudaKernelAddVectorsPKfS0_S0_Pfi)
        .other          _Z20cudaKernelAddVectorsPKfS0_S0_Pfi,@"STO_CUDA_ENTRY STV_DEFAULT"
_Z20cudaKernelAddVectorsPKfS0_S0_Pfi:
.text._Z20cudaKernelAddVectorsPKfS0_S0_Pfi:
[----:B------:R-:W0:Y:S01]  /*0000*/  LDC R1, c[0x0][0x37c] ;  /* 0x0000df00ff017b82 */ /* 0x000e220000000800 */
[----:B------:R-:W1:Y:S01]  /*0010*/  S2R R16, SR_CTAID.X ;  /* 0x0000000000107919 */ /* 0x000e620000002500 */
[----:B------:R-:W2:Y:S01]  /*0020*/  LDCU UR5, c[0x0][0x2fc] ;  /* 0x00005f80ff0577ac */ /* 0x000ea20008000800 */
[----:B0-----:R-:W-:Y:S01]  /*0030*/  VIADD R1, R1, 0xffffffe8 ;  /* 0xffffffe801017836 */ /* 0x001fe20000000000 */
[----:B------:R-:W1:Y:S01]  /*0040*/  S2R R17, SR_TID.X ;  /* 0x0000000000117919 */ /* 0x000e620000002100 */
[----:B------:R-:W1:Y:S01]  /*0050*/  LDCU UR38, c[0x0][0x360] ;  /* 0x00006c00ff2677ac */ /* 0x000e620008000800 */
[----:B------:R-:W0:Y:S01]  /*0060*/  LDCU UR6, c[0x0][0x3a0] ;  /* 0x00007400ff0677ac */ /* 0x000e220008000800 */
[----:B------:R-:W3:Y:S02]  /*0070*/  LDCU UR4, c[0x0][0x2f8] ;  /* 0x00005f00ff0477ac */ /* 0x000ee40008000800 */
[----:B---3--:R-:W-:Y:S01]  /*0080*/  IADD3 R22, P1, PT, R1, UR4, RZ ;  /* 0x0000000401167c10 */ /* 0x008fe2000ff3e0ff */
[----:B-1----:R-:W-:-:S04]  /*0090*/  IMAD R24, R16, UR38, R17 ;  /* 0x0000002610187c24 */ /* 0x002fc8000f8e0211 */
[----:B--2---:R-:W-:Y:S01]  /*00a0*/  IMAD.X R19, RZ, RZ, UR5, P1 ;  /* 0x00000005ff137e24 */ /* 0x004fe200088e06ff */
[----:B0-----:R-:W-:-:S13]  /*00b0*/  ISETP.GE.AND P0, PT, R24, UR6, PT ;  /* 0x0000000618007c0c */ /* 0x001fda000bf06270 */
[----:B------:R-:W-:Y:S05]  /*00c0*/  @P0 EXIT ;  /* 0x000000000000094d */ /* 0x000fea0003800000 */
[----:B------:R-:W0:Y:S01]  /*00d0*/  LDCU UR4, c[0x0][0x370] ;  /* 0x00006e00ff0477ac */ /* 0x000e220008000800 */
[----:B------:R-:W1:Y:S01]  /*00e0*/  LDCU.64 UR36, c[0x0][0x358] ;  /* 0x00006b00ff2477ac */ /* 0x000e620008000a00 */
[----:B------:R-:W2:Y:S01]  /*00f0*/  LDCU UR39, c[0x0][0x3a0] ;  /* 0x00007400ff2777ac */ /* 0x000ea20008000800 */
[----:B0-----:R-:W-:-:S12]  /*0100*/  UIMAD UR38, UR38, UR4, URZ ;  /* 0x00000004262672a4 */ /* 0x001fd8000f8e02ff */
.L_x_3:
[----:B0-----:R-:W0:Y:S08]  /*0110*/  LDC.64 R2, c[0x0][0x380] ;  /* 0x0000e000ff027b82 */ /* 0x001e300000000a00 */
[----:B------:R-:W3:Y:S08]  /*0120*/  LDC.64 R4, c[0x0][0x388] ;  /* 0x0000e200ff047b82 */ /* 0x000ef00000000a00 */
[----:B------:R-:W4:Y:S01]  /*0130*/  LDC.64 R6, c[0x0][0x390] ;  /* 0x0000e400ff067b82 */ /* 0x000f220000000a00 */
[----:B0-----:R-:W-:-:S06]  /*0140*/  IMAD.WIDE R2, R24, 0x4, R2 ;  /* 0x0000000418027825 */ /* 0x001fcc00078e0202 */
[----:B-1----:R-:W5:Y:S01]  /*0150*/  LDG.E R2, desc[UR36][R2.64] ;  /* 0x0000002402027981 */ /* 0x002f62000c1e1900 */
[----:B---3--:R-:W-:-:S06]  /*0160*/  IMAD.WIDE R4, R24, 0x4, R4 ;  /* 0x0000000418047825 */ /* 0x008fcc00078e0204 */
[----:B------:R-:W5:Y:S01]  /*0170*/  LDG.E R5, desc[UR36][R4.64] ;  /* 0x0000002404057981 */ /* 0x000f62000c1e1900 */
[----:B----4-:R-:W-:-:S05]  /*0180*/  IMAD.WIDE R6, R24, 0x4, R6 ;  /* 0x0000000418067825 */ /* 0x010fca00078e0206 */
[----:B------:R-:W3:Y:S01]  /*0190*/  LDG.E R27, desc[UR36][R6.64] ;  /* 0x00000024061b7981 */ /* 0x000ee2000c1e1900 */
[----:B------:R-:W-:Y:S01]  /*01a0*/  MOV R23, R24 ;  /* 0x0000001800177202 */ /* 0x000fe20000000f00 */
[----:B------:R-:W-:Y:S01]  /*01b0*/  VIADD R24, R24, UR38 ;  /* 0x0000002618187c36 */ /* 0x000fe20008000000 */
[----:B------:R-:W-:Y:S04]  /*01c0*/  BSSY.RECONVERGENT B6, `(.L_x_0) ;  /* 0x0000021000067945 */ /* 0x000fe80003800200 */
[----:B--2---:R-:W-:-:S04]  /*01d0*/  ISETP.GE.AND P1, PT, R24, UR39, PT ;  /* 0x0000002718007c0c */ /* 0x004fc8000bf26270 */
[----:B------:R-:W-:Y:S01]  /*01e0*/  P2R R25, PR, RZ, 0x2 ;  /* 0x00000002ff197803 */ /* 0x000fe20000000000 */
[----:B-----5:R-:W-:-:S05]  /*01f0*/  FADD R18, R2, R5 ;  /* 0x0000000502127221 */ /* 0x020fca0000000000 */
[----:B---3--:R-:W-:-:S13]  /*0200*/  FSETP.NEU.AND P0, PT, R27, R18, PT ;  /* 0x000000121b00720b */ /* 0x008fda0003f0d000 */
[----:B------:R-:W-:Y:S05]  /*0210*/  @!P0 BRA `(.L_x_1) ;  /* 0x00000000006c8947 */ /* 0x000fea0003800000 */
[----:B------:R-:W0:Y:S01]  /*0220*/  LDC.64 R8, c[0x4][0x10] ;  /* 0x01000400ff087b82 */ /* 0x000e220000000a00 */
[----:B------:R-:W-:Y:S01]  /*0230*/  HFMA2 R0, -RZ, RZ, 0, 6.735324859619140625e-06 ;  /* 0x00000071ff007431 */ /* 0x000fe200000001ff */
[----:B------:R-:W-:Y:S01]  /*0240*/  MOV R2, 0x0 ;  /* 0x0000000000027802 */ /* 0x000fe20000000f00 */
[----:B------:R1:W-:Y:S01]  /*0250*/  STL.64 [R1], R16 ;  /* 0x0000001001007387 */ /* 0x0003e20000100a00 */
[----:B------:R-:W2:Y:S01]  /*0260*/  LDCU.64 UR4, c[0x4][0x8] ;  /* 0x01000100ff0477ac */ /* 0x000ea20008000a00 */
[----:B------:R-:W-:Y:S01]  /*0270*/  IMAD.MOV.U32 R6, RZ, RZ, R22 ;  /* 0x000000ffff067224 */ /* 0x000fe200078e0016 */
[----:B------:R-:W-:Y:S01]  /*0280*/  MOV R7, R19 ;  /* 0x0000001300077202 */ /* 0x000fe20000000f00 */
[----:B------:R1:W-:Y:S01]  /*0290*/  STL [R1+0x10], R0 ;  /* 0x0000100001007387 */ /* 0x0003e20000100800 */
[----:B------:R-:W3:Y:S01]  /*02a0*/  LDC.64 R2, c[0x4][R2] ;  /* 0x0100000002027b82 */ /* 0x000ee20000000a00 */
[----:B--2---:R-:W-:Y:S01]  /*02b0*/  IMAD.U32 R4, RZ, RZ, UR4 ;  /* 0x00000004ff047e24 */ /* 0x004fe2000f8e00ff */
[----:B------:R-:W-:Y:S01]  /*02c0*/  MOV R5, UR5 ;  /* 0x0000000500057c02 */ /* 0x000fe20008000f00 */
[----:B0-----:R1:W-:Y:S06]  /*02d0*/  STL.64 [R1+0x8], R8 ;  /* 0x0000080801007387 */ /* 0x0013ec0000100a00 */
[----:B------:R-:W-:-:S07]  /*02e0*/  LEPC R20, `(.L_x_2) ;  /* 0x000000001014794e */ /* 0x000fce0000000000 */
[----:B-1-3--:R-:W-:Y:S05]  /*02f0*/  CALL.ABS.NOINC R2 ;  /* 0x0000000002007343 */ /* 0x00afea0003c00000 */
.L_x_2:
[----:B------:R-:W0:Y:S01]  /*0300*/  F2F.F64.F32 R8, R27 ;  /* 0x0000001b00087310 */ /* 0x000e220000201800 */
[----:B------:R-:W-:Y:S01]  /*0310*/  MOV R2, 0x0 ;  /* 0x0000000000027802 */ /* 0x000fe20000000f00 */
[----:B------:R-:W1:Y:S01]  /*0320*/  LDCU.64 UR4, c[0x4][0x18] ;  /* 0x01000300ff0477ac */ /* 0x000e620008000a00 */
[----:B------:R-:W-:Y:S01]  /*0330*/  IMAD.MOV.U32 R6, RZ, RZ, R22 ;  /* 0x000000ffff067224 */ /* 0x000fe200078e0016 */
[----:B------:R-:W-:-:S03]  /*0340*/  MOV R7, R19 ;  /* 0x0000001300077202 */ /* 0x000fc60000000f00 */
[----:B------:R-:W2:Y:S01]  /*0350*/  LDC.64 R2, c[0x4][R2] ;  /* 0x0100000002027b82 */ /* 0x000ea20000000a00 */
[----:B------:R-:W3:Y:S01]  /*0360*/  F2F.F64.F32 R10, R18 ;  /* 0x00000012000a7310 */ /* 0x000ee20000201800 */
[----:B0-----:R0:W-:Y:S01]  /*0370*/  STL.64 [R1], R8 ;  /* 0x0000000801007387 */ /* 0x0011e20000100a00 */
[----:B-1----:R-:W-:Y:S01]  /*0380*/  IMAD.U32 R4, RZ, RZ, UR4 ;  /* 0x00000004ff047e24 */ /* 0x002fe2000f8e00ff */
[----:B------:R-:W-:Y:S02]  /*0390*/  MOV R5, UR5 ;  /* 0x0000000500057c02 */ /* 0x000fe40008000f00 */
[----:B---3--:R0:W-:Y:S05]  /*03a0*/  STL.64 [R1+0x8], R10 ;  /* 0x0000080a01007387 */ /* 0x0081ea0000100a00 */
[----:B------:R-:W-:-:S07]  /*03b0*/  LEPC R20, `(.L_x_1) ;  /* 0x000000001014794e */ /* 0x000fce0000000000 */
[----:B0-2---:R-:W-:Y:S05]  /*03c0*/  CALL.ABS.NOINC R2 ;  /* 0x0000000002007343 */ /* 0x005fea0003c00000 */
.L_x_1:
[----:B------:R-:W-:Y:S05]  /*03d0*/  BSYNC.RECONVERGENT B6 ;  /* 0x0000000000067941 */ /* 0x000fea0003800200 */
.L_x_0:
[----:B------:R-:W0:Y:S01]  /*03e0*/  LDC.64 R2, c[0x0][0x398] ;  /* 0x0000e600ff027b82 */ /* 0x000e220000000a00 */
[----:B------:R-:W-:Y:S01]  /*03f0*/  ISETP.NE.AND P6, PT, R25, RZ, PT ;  /* 0x000000ff1900720c */ /* 0x000fe20003fc5270 */
[----:B0-----:R-:W-:-:S05]  /*0400*/  IMAD.WIDE R2, R23, 0x4, R2 ;  /* 0x0000000417027825 */ /* 0x001fca00078e0202 */
[----:B------:R0:W-:Y:S07]  /*0410*/  STG.E desc[UR36][R2.64], R18 ;  /* 0x0000001202007986 */ /* 0x0001ee000c101924 */
[----:B------:R-:W-:Y:S05]  /*0420*/  @!P6 BRA `(.L_x_3) ;  /* 0xfffffffc0038e947 */ /* 0x000fea000383ffff */
[----:B------:R-:W-:Y:S05]  /*0430*/  EXIT ;  /* 0x000000000000794d */ /* 0x000fea0003800000 */
.L_x_4:
[----:B------:R-:W-:-:S00]  /*0440*/  BRA `(.L_x_4) ;  /* 0xfffffffc00fc7947 */ /* 0x000fc0000383ffff */
[----:B------:R-:W-:-:S00]  /*0450*/  NOP ;  /* 0x0000000000007918 */ /* 0x000fc00000000000 */
        /* <DEDUP_REMOVED lines=10> */
.L_x_5:


//--------------------- .nv.global.init           --------------------------
	.section	.nv.global.init,"aw",@progbits
.nv.global.init:
	.type		$str$1,@object
	.size		$str$1,($str$2 - $str$1)
$str$1:
        /*0000*/ 	.byte	0x2f, 0x74, 0x6d, 0x70, 0x2f, 0x73, 0x61, 0x73, 0x73, 0x5f, 0x63, 0x75, 0x5f, 0x38, 0x66, 0x5f
        /*0010*/ 	.byte	0x74, 0x6d, 0x31, 0x6c, 0x75, 0x2f, 0x6b, 0x2e, 0x63, 0x75, 0x00
	.type		$str$2,@object
	.size		$str$2,($str - $str$2)
$str$2:
        /*001b*/ 	.byte	0x56, 0x61, 0x6c, 0x75, 0x65, 0x73, 0x20, 0x64, 0x69, 0x66, 0x66, 0x65, 0x72, 0x65, 0x6e, 0x74
        /*002b*/ 	.byte	0x21, 0x20, 0x45, 0x78, 0x70, 0x65, 0x63, 0x74, 0x65, 0x64, 0x3a, 0x20, 0x25, 0x66, 0x20, 0x41
        /*003b*/ 	.byte	0x63, 0x74, 0x75, 0x61, 0x6c, 0x3a, 0x20, 0x25, 0x66, 0x0a, 0x00
	.type		$str,@object
	.size		$str,(.L_0 - $str)
$str:
        /*0046*/ 	.byte	0x21, 0x21, 0x21, 0x54, 0x68, 0x72, 0x65, 0x61, 0x64, 0x20, 0x25, 0x64, 0x3a, 0x25, 0x64, 0x20
        /*0056*/ 	.byte	0x66, 0x61, 0x69, 0x6c, 0x65, 0x64, 0x20, 0x61, 0x73, 0x73, 0x65, 0x72, 0x74, 0x20, 0x61, 0x74
        /*0066*/ 	.byte	0x20, 0x25, 0x73, 0x3a, 0x25, 0x64, 0x21, 0x21, 0x21, 0x0a, 0x00
.L_0:


//--------------------- .nv.shared.reserved.0     --------------------------
	.section	.nv.shared.reserved.0,"aw",@nobits
	.weak		__nv_reservedSMEM_offset_0_alias
	.size		__nv_reservedSMEM_offset_0_alias, 0, 64
	.other		__nv_reservedSMEM_offset_0_alias,@"STO_CUDA_RESERVED_SHARED STV_DEFAULT"
__nv_reservedSMEM_offset_0_alias:
	.zero		0
	.zero		64


//--------------------- .nv.constant0._Z20cudaKernelAddVectorsPKfS0_S0_Pfi --------------------------
	.section	.nv.constant0._Z20cudaKernelAddVectorsPKfS0_S0_Pfi,"a",@progbits
	.sectionflags	@""
	.align	4
.nv.constant0._Z20cudaKernelAddVectorsPKfS0_S0_Pfi:
	.zero		932


//--------------------- SYMBOLS --------------------------

	.type		.nv.reservedSmem.offset0,@object
	.size		.nv.reservedSmem.offset0,0x4
	.type		vprintf,@function
